//
// Generated by NVIDIA NVVM Compiler
//
// Compiler Build ID: CL-36424714
// Cuda compilation tools, release 13.0, V13.0.88
// Based on NVVM 20.0.0
//

.version 9.0
.target sm_100
.address_size 64

	// .globl	_Z10matrix_gpuPdS_
.global .attribute(.managed) .align 8 .b8 matrix01[8000000];
.global .attribute(.managed) .align 8 .b8 matrix02[8000000];
.global .attribute(.managed) .align 8 .b8 result_cpu[8000000];
.global .attribute(.managed) .align 8 .b8 result_gpu[8000000];
// _ZZ10matrix_gpuPdS_E6step_x has been demoted
// _ZZ10matrix_gpuPdS_E6step_y has been demoted

.visible .entry _Z10matrix_gpuPdS_(
	.param .u64 .ptr .align 1 _Z10matrix_gpuPdS__param_0,
	.param .u64 .ptr .align 1 _Z10matrix_gpuPdS__param_1
)
{
	.reg .pred 	%p<15>;
	.reg .b32 	%r<41>;
	.reg .b64 	%rd<14>;
	.reg .b64 	%fd<116>;
	// demoted variable
	.shared .align 8 .b8 _ZZ10matrix_gpuPdS_E6step_x[2048];
	// demoted variable
	.shared .align 8 .b8 _ZZ10matrix_gpuPdS_E6step_y[2048];
	ld.param.u64 	%rd4, [_Z10matrix_gpuPdS__param_0];
	ld.param.u64 	%rd5, [_Z10matrix_gpuPdS__param_1];
	cvta.to.global.u64 	%rd1, %rd5;
	cvta.to.global.u64 	%rd2, %rd4;
	mov.u32 	%r24, %ctaid.y;
	mov.u32 	%r25, %ntid.y;
	mov.u32 	%r39, %tid.y;
	mad.lo.s32 	%r2, %r24, %r25, %r39;
	mov.u32 	%r26, %ctaid.x;
	mov.u32 	%r27, %ntid.x;
	mov.u32 	%r28, %tid.x;
	mad.lo.s32 	%r3, %r26, %r27, %r28;
	mul.lo.s32 	%r4, %r2, 1000;
	shl.b32 	%r29, %r39, 7;
	mov.u32 	%r30, _ZZ10matrix_gpuPdS_E6step_x;
	add.s32 	%r5, %r30, %r29;
	shl.b32 	%r31, %r28, 3;
	add.s32 	%r6, %r5, %r31;
	mov.u32 	%r32, _ZZ10matrix_gpuPdS_E6step_y;
	add.s32 	%r8, %r32, %r31;
	add.s32 	%r7, %r8, %r29;
	mad.lo.s32 	%r38, %r39, 1000, %r3;
	add.s32 	%r37, %r28, 16;
	add.s32 	%r36, %r28, %r4;
	mov.f64 	%fd111, 0d0000000000000000;
	mov.b32 	%r40, 16;
$L__BB0_1:
	add.s32 	%r17, %r37, -16;
	max.u32 	%r33, %r2, %r17;
	setp.gt.u32 	%p1, %r33, 999;
	mov.f64 	%fd112, 0d0000000000000000;
	@%p1 bra 	$L__BB0_3;
	mul.wide.u32 	%rd6, %r36, 8;
	add.s64 	%rd7, %rd2, %rd6;
	ld.global.f64 	%fd112, [%rd7];
$L__BB0_3:
	setp.gt.s32 	%p2, %r3, 999;
	st.shared.f64 	[%r6], %fd112;
	setp.gt.u32 	%p3, %r39, 999;
	or.pred  	%p4, %p2, %p3;
	mul.wide.s32 	%rd8, %r38, 8;
	add.s64 	%rd3, %rd1, %rd8;
	mov.f64 	%fd113, 0d0000000000000000;
	@%p4 bra 	$L__BB0_5;
	ld.global.f64 	%fd113, [%rd3];
$L__BB0_5:
	st.shared.f64 	[%r7], %fd113;
	bar.sync 	0;
	ld.shared.f64 	%fd15, [%r5];
	ld.shared.f64 	%fd16, [%r8];
	fma.rn.f64 	%fd17, %fd15, %fd16, %fd111;
	ld.shared.f64 	%fd18, [%r5+8];
	ld.shared.f64 	%fd19, [%r8+128];
	fma.rn.f64 	%fd20, %fd18, %fd19, %fd17;
	ld.shared.f64 	%fd21, [%r5+16];
	ld.shared.f64 	%fd22, [%r8+256];
	fma.rn.f64 	%fd23, %fd21, %fd22, %fd20;
	ld.shared.f64 	%fd24, [%r5+24];
	ld.shared.f64 	%fd25, [%r8+384];
	fma.rn.f64 	%fd26, %fd24, %fd25, %fd23;
	ld.shared.f64 	%fd27, [%r5+32];
	ld.shared.f64 	%fd28, [%r8+512];
	fma.rn.f64 	%fd29, %fd27, %fd28, %fd26;
	ld.shared.f64 	%fd30, [%r5+40];
	ld.shared.f64 	%fd31, [%r8+640];
	fma.rn.f64 	%fd32, %fd30, %fd31, %fd29;
	ld.shared.f64 	%fd33, [%r5+48];
	ld.shared.f64 	%fd34, [%r8+768];
	fma.rn.f64 	%fd35, %fd33, %fd34, %fd32;
	ld.shared.f64 	%fd36, [%r5+56];
	ld.shared.f64 	%fd37, [%r8+896];
	fma.rn.f64 	%fd38, %fd36, %fd37, %fd35;
	ld.shared.f64 	%fd39, [%r5+64];
	ld.shared.f64 	%fd40, [%r8+1024];
	fma.rn.f64 	%fd41, %fd39, %fd40, %fd38;
	ld.shared.f64 	%fd42, [%r5+72];
	ld.shared.f64 	%fd43, [%r8+1152];
	fma.rn.f64 	%fd44, %fd42, %fd43, %fd41;
	ld.shared.f64 	%fd45, [%r5+80];
	ld.shared.f64 	%fd46, [%r8+1280];
	fma.rn.f64 	%fd47, %fd45, %fd46, %fd44;
	ld.shared.f64 	%fd48, [%r5+88];
	ld.shared.f64 	%fd49, [%r8+1408];
	fma.rn.f64 	%fd50, %fd48, %fd49, %fd47;
	ld.shared.f64 	%fd51, [%r5+96];
	ld.shared.f64 	%fd52, [%r8+1536];
	fma.rn.f64 	%fd53, %fd51, %fd52, %fd50;
	ld.shared.f64 	%fd54, [%r5+104];
	ld.shared.f64 	%fd55, [%r8+1664];
	fma.rn.f64 	%fd56, %fd54, %fd55, %fd53;
	ld.shared.f64 	%fd57, [%r5+112];
	ld.shared.f64 	%fd58, [%r8+1792];
	fma.rn.f64 	%fd59, %fd57, %fd58, %fd56;
	ld.shared.f64 	%fd60, [%r5+120];
	ld.shared.f64 	%fd61, [%r8+1920];
	fma.rn.f64 	%fd6, %fd60, %fd61, %fd59;
	bar.sync 	0;
	setp.eq.s32 	%p5, %r40, 1008;
	@%p5 bra 	$L__BB0_11;
	setp.gt.u32 	%p6, %r2, 999;
	setp.gt.u32 	%p7, %r17, 983;
	or.pred  	%p8, %p6, %p7;
	mov.f64 	%fd114, 0d0000000000000000;
	@%p8 bra 	$L__BB0_8;
	add.s32 	%r34, %r36, 16;
	mul.wide.u32 	%rd9, %r34, 8;
	add.s64 	%rd10, %rd2, %rd9;
	ld.global.f64 	%fd114, [%rd10];
$L__BB0_8:
	setp.gt.s32 	%p9, %r3, 999;
	st.shared.f64 	[%r6], %fd114;
	setp.gt.u32 	%p10, %r39, 983;
	or.pred  	%p11, %p9, %p10;
	mov.f64 	%fd115, 0d0000000000000000;
	@%p11 bra 	$L__BB0_10;
	ld.global.f64 	%fd115, [%rd3+128000];
$L__BB0_10:
	st.shared.f64 	[%r7], %fd115;
	bar.sync 	0;
	ld.shared.f64 	%fd64, [%r5];
	ld.shared.f64 	%fd65, [%r8];
	fma.rn.f64 	%fd66, %fd64, %fd65, %fd6;
	ld.shared.f64 	%fd67, [%r5+8];
	ld.shared.f64 	%fd68, [%r8+128];
	fma.rn.f64 	%fd69, %fd67, %fd68, %fd66;
	ld.shared.f64 	%fd70, [%r5+16];
	ld.shared.f64 	%fd71, [%r8+256];
	fma.rn.f64 	%fd72, %fd70, %fd71, %fd69;
	ld.shared.f64 	%fd73, [%r5+24];
	ld.shared.f64 	%fd74, [%r8+384];
	fma.rn.f64 	%fd75, %fd73, %fd74, %fd72;
	ld.shared.f64 	%fd76, [%r5+32];
	ld.shared.f64 	%fd77, [%r8+512];
	fma.rn.f64 	%fd78, %fd76, %fd77, %fd75;
	ld.shared.f64 	%fd79, [%r5+40];
	ld.shared.f64 	%fd80, [%r8+640];
	fma.rn.f64 	%fd81, %fd79, %fd80, %fd78;
	ld.shared.f64 	%fd82, [%r5+48];
	ld.shared.f64 	%fd83, [%r8+768];
	fma.rn.f64 	%fd84, %fd82, %fd83, %fd81;
	ld.shared.f64 	%fd85, [%r5+56];
	ld.shared.f64 	%fd86, [%r8+896];
	fma.rn.f64 	%fd87, %fd85, %fd86, %fd84;
	ld.shared.f64 	%fd88, [%r5+64];
	ld.shared.f64 	%fd89, [%r8+1024];
	fma.rn.f64 	%fd90, %fd88, %fd89, %fd87;
	ld.shared.f64 	%fd91, [%r5+72];
	ld.shared.f64 	%fd92, [%r8+1152];
	fma.rn.f64 	%fd93, %fd91, %fd92, %fd90;
	ld.shared.f64 	%fd94, [%r5+80];
	ld.shared.f64 	%fd95, [%r8+1280];
	fma.rn.f64 	%fd96, %fd94, %fd95, %fd93;
	ld.shared.f64 	%fd97, [%r5+88];
	ld.shared.f64 	%fd98, [%r8+1408];
	fma.rn.f64 	%fd99, %fd97, %fd98, %fd96;
	ld.shared.f64 	%fd100, [%r5+96];
	ld.shared.f64 	%fd101, [%r8+1536];
	fma.rn.f64 	%fd102, %fd100, %fd101, %fd99;
	ld.shared.f64 	%fd103, [%r5+104];
	ld.shared.f64 	%fd104, [%r8+1664];
	fma.rn.f64 	%fd105, %fd103, %fd104, %fd102;
	ld.shared.f64 	%fd106, [%r5+112];
	ld.shared.f64 	%fd107, [%r8+1792];
	fma.rn.f64 	%fd108, %fd106, %fd107, %fd105;
	ld.shared.f64 	%fd109, [%r5+120];
	ld.shared.f64 	%fd110, [%r8+1920];
	fma.rn.f64 	%fd111, %fd109, %fd110, %fd108;
	bar.sync 	0;
	add.s32 	%r40, %r40, 32;
	add.s32 	%r39, %r39, 32;
	add.s32 	%r38, %r38, 32000;
	add.s32 	%r37, %r37, 32;
	add.s32 	%r36, %r36, 32;
	bra.uni 	$L__BB0_1;
$L__BB0_11:
	setp.gt.u32 	%p12, %r2, 999;
	setp.gt.s32 	%p13, %r3, 999;
	or.pred  	%p14, %p12, %p13;
	@%p14 bra 	$L__BB0_13;
	add.s32 	%r35, %r4, %r3;
	mul.wide.s32 	%rd11, %r35, 8;
	mov.u64 	%rd12, result_gpu;
	add.s64 	%rd13, %rd12, %rd11;
	st.global.f64 	[%rd13], %fd6;
$L__BB0_13:
	ret;

}


// ===== COMPILED SASS (sm_100) =====

	.target	sm_100

	.elftype	@"ET_EXEC"


//--------------------- .note.nv.tkinfo           --------------------------
	.section	.note.nv.tkinfo,"",@"SHT_NOTE"
	.sectionflags	@"SHF_NOTE_NV_TKINFO"
	.tkinfo
        /*0018*/ 	.word	0x00000002
        /*0030*/ 	.string	""
        /*0030*/ 	.string	"ptxas"
        /*0030*/ 	.string	"Cuda compilation tools, release 13.0, V13.0.88"
        /*0030*/ 	.string	"Build cuda_13.0.r13.0/compiler.36424714_0"
        /*0030*/ 	.string	"-arch sm_100 -m 64 "



//--------------------- .note.nv.cuinfo           --------------------------
	.section	.note.nv.cuinfo,"",@"SHT_NOTE"
	.sectionflags	@"SHF_NOTE_NV_CUINFO"
        /*0018*/ 	.short	0x0002
        /*001a*/ 	.short	0x0064
        /*001c*/ 	.short	0x0082
	.zero		2


//--------------------- .nv.info                  --------------------------
	.section	.nv.info,"",@"SHT_CUDA_INFO"
	.align	4


	//----- nvinfo : EIATTR_REGCOUNT
	.align		4
        /*0000*/ 	.byte	0x04, 0x2f
        /*0002*/ 	.short	(.L_5 - .L_4)
	.align		4
.L_4:
        /*0004*/ 	.word	index@(_Z10matrix_gpuPdS_)
        /*0008*/ 	.word	0x00000020


	//----- nvinfo : EIATTR_FRAME_SIZE
	.align		4
.L_5:
        /*000c*/ 	.byte	0x04, 0x11
        /*000e*/ 	.short	(.L_7 - .L_6)
	.align		4
.L_6:
        /*0010*/ 	.word	index@(_Z10matrix_gpuPdS_)
        /*0014*/ 	.word	0x00000000


	//----- nvinfo : EIATTR_MIN_STACK_SIZE
	.align		4
.L_7:
        /*0018*/ 	.byte	0x04, 0x12
        /*001a*/ 	.short	(.L_9 - .L_8)
	.align		4
.L_8:
        /*001c*/ 	.word	index@(_Z10matrix_gpuPdS_)
        /*0020*/ 	.word	0x00000000
.L_9:


//--------------------- .nv.compat                --------------------------
	.section	.nv.compat,"",@"SHT_CUDA_COMPAT_INFO"
	.align	4
        /*0000*/ 	.byte	0x02, 0x09, 0x00, 0x00, 0x02, 0x02, 0x01, 0x00, 0x02, 0x05, 0x05, 0x00, 0x03, 0x07, 0x01, 0x01
        /*0010*/ 	.byte	0x02, 0x03, 0x00, 0x00, 0x02, 0x06, 0x01, 0x00, 0x04, 0x0b, 0x08, 0x00, 0x01, 0x00, 0x00, 0x00
        /*0020*/ 	.byte	0x00, 0x00, 0x00, 0x00


//--------------------- .nv.info._Z10matrix_gpuPdS_ --------------------------
	.section	.nv.info._Z10matrix_gpuPdS_,"",@"SHT_CUDA_INFO"
	.sectionflags	@""
	.align	4


	//----- nvinfo : EIATTR_CUDA_API_VERSION
	.align		4
        /*0000*/ 	.byte	0x04, 0x37
        /*0002*/ 	.short	(.L_11 - .L_10)
.L_10:
        /*0004*/ 	.word	0x00000082


	//----- nvinfo : EIATTR_KPARAM_INFO
	.align		4
.L_11:
        /*0008*/ 	.byte	0x04, 0x17
        /*000a*/ 	.short	(.L_13 - .L_12)
.L_12:
        /*000c*/ 	.word	0x00000000
        /*0010*/ 	.short	0x0001
        /*0012*/ 	.short	0x0008
        /*0014*/ 	.byte	0x00, 0xf5, 0x21, 0x00


	//----- nvinfo : EIATTR_KPARAM_INFO
	.align		4
.L_13:
        /*0018*/ 	.byte	0x04, 0x17
        /*001a*/ 	.short	(.L_15 - .L_14)
.L_14:
        /*001c*/ 	.word	0x00000000
        /*0020*/ 	.short	0x0000
        /*0022*/ 	.short	0x0000
        /*0024*/ 	.byte	0x00, 0xf5, 0x21, 0x00


	//----- nvinfo : EIATTR_SPARSE_MMA_MASK
	.align		4
.L_15:
        /*0028*/ 	.byte	0x03, 0x50
        /*002a*/ 	.short	0x0000


	//----- nvinfo : EIATTR_MAXREG_COUNT
	.align		4
        /*002c*/ 	.byte	0x03, 0x1b
        /*002e*/ 	.short	0x00ff


	//----- nvinfo : EIATTR_NUM_BARRIERS
	.align		4
        /*0030*/ 	.byte	0x02, 0x4c
        /*0032*/ 	.byte	0x01
	.zero		1


	//----- nvinfo : EIATTR_MERCURY_ISA_VERSION
	.align		4
        /*0034*/ 	.byte	0x03, 0x5f
        /*0036*/ 	.short	0x0101


	//----- nvinfo : EIATTR_VRC_CTA_INIT_COUNT
	.align		4
        /*0038*/ 	.byte	0x02, 0x4a
	.zero		1
	.zero		1


	//----- nvinfo : EIATTR_EXIT_INSTR_OFFSETS
	.align		4
        /*003c*/ 	.byte	0x04, 0x1c
        /*003e*/ 	.short	(.L_17 - .L_16)


	//   ....[0]....
.L_16:
        /*0040*/ 	.word	0x00000920


	//   ....[1]....
        /*0044*/ 	.word	0x00000970


	//----- nvinfo : EIATTR_CBANK_PARAM_SIZE
	.align		4
.L_17:
        /*0048*/ 	.byte	0x03, 0x19
        /*004a*/ 	.short	0x0010


	//----- nvinfo : EIATTR_PARAM_CBANK
	.align		4
        /*004c*/ 	.byte	0x04, 0x0a
        /*004e*/ 	.short	(.L_19 - .L_18)
	.align		4
.L_18:
        /*0050*/ 	.word	index@(.nv.constant0._Z10matrix_gpuPdS_)
        /*0054*/ 	.short	0x0380
        /*0056*/ 	.short	0x0010


	//----- nvinfo : EIATTR_SW_WAR
	.align		4
.L_19:
        /*0058*/ 	.byte	0x04, 0x36
        /*005a*/ 	.short	(.L_21 - .L_20)
.L_20:
        /*005c*/ 	.word	0x00000008
.L_21:


//--------------------- .nv.callgraph             --------------------------
	.section	.nv.callgraph,"",@"SHT_CUDA_CALLGRAPH"
	.align	4
	.sectionentsize	8
	.align		4
        /*0000*/ 	.word	0x00000000
	.align		4
        /*0004*/ 	.word	0xffffffff
	.align		4
        /*0008*/ 	.word	0x00000000
	.align		4
        /*000c*/ 	.word	0xfffffffe
	.align		4
        /*0010*/ 	.word	0x00000000
	.align		4
        /*0014*/ 	.word	0xfffffffd
	.align		4
        /*0018*/ 	.word	0x00000000
	.align		4
        /*001c*/ 	.word	0xfffffffc


//--------------------- .nv.constant4             --------------------------
	.section	.nv.constant4,"a",@progbits
	.align	8
	.align		8
.nv.constant4:
        /*0000*/ 	.dword	matrix01
	.align		8
        /*0008*/ 	.dword	matrix02
	.align		8
        /*0010*/ 	.dword	result_cpu
	.align		8
        /*0018*/ 	.dword	result_gpu


//--------------------- .text._Z10matrix_gpuPdS_  --------------------------
	.section	.text._Z10matrix_gpuPdS_,"ax",@progbits
	.align	128
        .global         _Z10matrix_gpuPdS_
        .type           _Z10matrix_gpuPdS_,@function
        .size           _Z10matrix_gpuPdS_,(.L_x_3 - _Z10matrix_gpuPdS_)
        .other          _Z10matrix_gpuPdS_,@"STO_CUDA_ENTRY STV_DEFAULT"
_Z10matrix_gpuPdS_:
.text._Z10matrix_gpuPdS_:
[----:B------:R-:W-:Y:S01]  /*0000*/  LDC R1, c[0x0][0x37c] ;  /* 0x0000df00ff017b82 */ /* 0x000fe20000000800 */
[----:B------:R-:W0:Y:S07]  /*0010*/  S2R R3, SR_TID.Y ;  /* 0x0000000000037919 */ /* 0x000e2e0000002200 */
[----:B------:R-:W1:Y:S01]  /*0020*/  S2UR UR6, SR_CgaCtaId ;  /* 0x00000000000679c3 */ /* 0x000e620000008800 */
[----:B------:R-:W-:Y:S01]  /*0030*/  UMOV UR4, 0x400 ;  /* 0x0000040000047882 */ /* 0x000fe20000000000 */
[----:B------:R-:W-:Y:S01]  /*0040*/  CS2R R24, SRZ ;  /* 0x0000000000187805 */ /* 0x000fe2000001ff00 */
[----:B------:R-:W2:Y:S01]  /*0050*/  S2R R7, SR_TID.X ;  /* 0x0000000000077919 */ /* 0x000ea20000002100 */
[----:B------:R-:W-:Y:S01]  /*0060*/  UIADD3 UR5, UPT, UPT, UR4, 0x800, URZ ;  /* 0x0000080004057890 */ /* 0x000fe2000fffe0ff */
[----:B------:R-:W3:Y:S03]  /*0070*/  LDCU.64 UR8, c[0x0][0x358] ;  /* 0x00006b00ff0877ac */ /* 0x000ee60008000a00 */
[----:B------:R-:W4:Y:S08]  /*0080*/  S2UR UR7, SR_CTAID.Y ;  /* 0x00000000000779c3 */ /* 0x000f300000002600 */
[----:B------:R-:W4:Y:S08]  /*0090*/  LDC R0, c[0x0][0x364] ;  /* 0x0000d900ff007b82 */ /* 0x000f300000000800 */
[----:B------:R-:W5:Y:S01]  /*00a0*/  S2UR UR10, SR_CTAID.X ;  /* 0x00000000000a79c3 */ /* 0x000f620000002500 */
[----:B-1----:R-:W-:-:S02]  /*00b0*/  ULEA UR4, UR6, UR4, 0x18 ;  /* 0x0000000406047291 */ /* 0x002fc4000f8ec0ff */
[----:B------:R-:W-:-:S04]  /*00c0*/  ULEA UR5, UR6, UR5, 0x18 ;  /* 0x0000000506057291 */ /* 0x000fc8000f8ec0ff */
[----:B0-----:R-:W-:Y:S01]  /*00d0*/  LEA R16, R3, UR4, 0x7 ;  /* 0x0000000403107c11 */ /* 0x001fe2000f8e38ff */
[----:B------:R-:W5:Y:S01]  /*00e0*/  LDC R18, c[0x0][0x360] ;  /* 0x0000d800ff127b82 */ /* 0x000f620000000800 */
[----:B------:R-:W-:Y:S01]  /*00f0*/  UMOV UR4, 0x10 ;  /* 0x0000001000047882 */ /* 0x000fe20000000000 */
[C---:B--2---:R-:W-:Y:S01]  /*0100*/  LEA R6, R7.reuse, UR5, 0x3 ;  /* 0x0000000507067c11 */ /* 0x044fe2000f8e18ff */
[----:B------:R-:W-:-:S05]  /*0110*/  VIADD R4, R7, 0x10 ;  /* 0x0000001007047836 */ /* 0x000fca0000000000 */
[----:B------:R-:W0:Y:S01]  /*0120*/  LDC.64 R20, c[0x0][0x388] ;  /* 0x0000e200ff147b82 */ /* 0x000e220000000a00 */
[----:B----4-:R-:W-:Y:S02]  /*0130*/  IMAD R17, R0, UR7, R3 ;  /* 0x0000000700117c24 */ /* 0x010fe4000f8e0203 */
[----:B------:R-:W-:Y:S02]  /*0140*/  IMAD R5, R3, 0x80, R6 ;  /* 0x0000008003057824 */ /* 0x000fe400078e0206 */
[--C-:B------:R-:W-:Y:S02]  /*0150*/  IMAD R0, R17, 0x3e8, R7.reuse ;  /* 0x000003e811007824 */ /* 0x100fe400078e0207 */
[----:B-----5:R-:W-:Y:S02]  /*0160*/  IMAD R18, R18, UR10, R7 ;  /* 0x0000000a12127c24 */ /* 0x020fe4000f8e0207 */
[----:B------:R-:W-:Y:S02]  /*0170*/  IMAD R7, R7, 0x8, R16 ;  /* 0x0000000807077824 */ /* 0x000fe400078e0210 */
[----:B---3--:R-:W-:-:S07]  /*0180*/  IMAD R2, R3, 0x3e8, R18 ;  /* 0x000003e803027824 */ /* 0x008fce00078e0212 */
.L_x_1:
[----:B------:R-:W-:Y:S01]  /*0190*/  VIADD R12, R4, 0xfffffff0 ;  /* 0xfffffff0040c7836 */ /* 0x000fe20000000000 */
[----:B------:R-:W-:Y:S02]  /*01a0*/  ISETP.GT.U32.AND P0, PT, R3, 0x3e7, PT ;  /* 0x000003e70300780c */ /* 0x000fe40003f04070 */
[----:B------:R-:W-:Y:S02]  /*01b0*/  CS2R R14, SRZ ;  /* 0x00000000000e7805 */ /* 0x000fe4000001ff00 */
[----:B------:R-:W-:Y:S01]  /*01c0*/  CS2R R28, SRZ ;  /* 0x00000000001c7805 */ /* 0x000fe2000001ff00 */
[----:B0-----:R-:W-:Y:S01]  /*01d0*/  IMAD.WIDE R22, R2, 0x8, R20 ;  /* 0x0000000802167825 */ /* 0x001fe200078e0214 */
[----:B------:R-:W-:Y:S02]  /*01e0*/  VIMNMX.U32 R8, PT, PT, R17, R12, !PT ;  /* 0x0000000c11087248 */ /* 0x000fe40007fe0000 */
[----:B------:R-:W-:Y:S02]  /*01f0*/  ISETP.GT.OR P0, PT, R18, 0x3e7, P0 ;  /* 0x000003e71200780c */ /* 0x000fe40000704670 */
[----:B------:R-:W-:-:S11]  /*0200*/  ISETP.GT.U32.AND P1, PT, R8, 0x3e7, PT ;  /* 0x000003e70800780c */ /* 0x000fd60003f24070 */
[----:B------:R-:W2:Y:S02]  /*0210*/  @!P0 LDG.E.64 R28, desc[UR8][R22.64] ;  /* 0x00000008161c8981 */ /* 0x000ea4000c1e1b00 */
[----:B------:R-:W0:Y:S02]  /*0220*/  @!P1 LDC.64 R10, c[0x0][0x380] ;  /* 0x0000e000ff0a9b82 */ /* 0x000e240000000a00 */
[----:B0-----:R-:W-:-:S05]  /*0230*/  @!P1 IMAD.WIDE.U32 R10, R0, 0x8, R10 ;  /* 0x00000008000a9825 */ /* 0x001fca00078e000a */
[----:B------:R-:W3:Y:S04]  /*0240*/  @!P1 LDG.E.64 R14, desc[UR8][R10.64] ;  /* 0x000000080a0e9981 */ /* 0x000ee8000c1e1b00 */
[----:B---3--:R-:W-:Y:S04]  /*0250*/  STS.64 [R7], R14 ;  /* 0x0000000e07007388 */ /* 0x008fe80000000a00 */
[----:B--2---:R-:W-:Y:S01]  /*0260*/  STS.64 [R5], R28 ;  /* 0x0000001c05007388 */ /* 0x004fe20000000a00 */
[----:B------:R-:W-:Y:S06]  /*0270*/  BAR.SYNC.DEFER_BLOCKING 0x0 ;  /* 0x0000000000007b1d */ /* 0x000fec0000010000 */
[----:B------:R-:W-:Y:S04]  /*0280*/  LDS.64 R14, [R6] ;  /* 0x00000000060e7984 */ /* 0x000fe80000000a00 */
[----:B------:R-:W0:Y:S04]  /*0290*/  LDS.128 R8, [R16] ;  /* 0x0000000010087984 */ /* 0x000e280000000c00 */
[----:B------:R-:W1:Y:S01]  /*02a0*/  LDS.64 R26, [R6+0x80] ;  /* 0x00008000061a7984 */ /* 0x000e620000000a00 */
[----:B0-----:R-:W-:-:S03]  /*02b0*/  DFMA R8, R8, R14, R24 ;  /* 0x0000000e0808722b */ /* 0x001fc60000000018 */
[----:B------:R-:W-:Y:S04]  /*02c0*/  LDS.64 R14, [R6+0x100] ;  /* 0x00010000060e7984 */ /* 0x000fe80000000a00 */
[----:B------:R-:W-:Y:S01]  /*02d0*/  LDS.64 R24, [R6+0x180] ;  /* 0x0001800006187984 */ /* 0x000fe20000000a00 */
[----:B-1----:R-:W-:-:S03]  /*02e0*/  DFMA R26, R26, R10, R8 ;  /* 0x0000000a1a1a722b */ /* 0x002fc60000000008 */
[----:B------:R-:W0:Y:S05]  /*02f0*/  LDS.128 R8, [R16+0x10] ;  /* 0x0000100010087984 */ /* 0x000e2a0000000c00 */
[----:B0-----:R-:W-:Y:S01]  /*0300*/  DFMA R8, R8, R14, R26 ;  /* 0x0000000e0808722b */ /* 0x001fe2000000001a */
[----:B------:R-:W-:Y:S04]  /*0310*/  LDS.64 R14, [R6+0x200] ;  /* 0x00020000060e7984 */ /* 0x000fe80000000a00 */
[----:B------:R-:W-:Y:S03]  /*0320*/  LDS.64 R26, [R6+0x280] ;  /* 0x00028000061a7984 */ /* 0x000fe60000000a00 */
[----:B------:R-:W-:-:S02]  /*0330*/  DFMA R24, R24, R10, R8 ;  /* 0x0000000a1818722b */ /* 0x000fc40000000008 */
[----:B------:R-:W0:Y:S06]  /*0340*/  LDS.128 R8, [R16+0x20] ;  /* 0x0000200010087984 */ /* 0x000e2c0000000c00 */
        /* <DEDUP_REMOVED lines=24> */
[----:B------:R-:W0:Y:S01]  /*04d0*/  LDS.128 R8, [R16+0x70] ;  /* 0x0000700010087984 */ /* 0x000e220000000c00 */
[----:B------:R-:W-:-:S05]  /*04e0*/  UISETP.NE.AND UP0, UPT, UR4, 0x3f0, UPT ;  /* 0x000003f00400788c */ /* 0x000fca000bf05270 */
[----:B0-----:R-:W-:-:S08]  /*04f0*/  DFMA R8, R8, R14, R26 ;  /* 0x0000000e0808722b */ /* 0x001fd0000000001a */
[----:B------:R-:W-:Y:S01]  /*0500*/  DFMA R10, R24, R10, R8 ;  /* 0x0000000a180a722b */ /* 0x000fe20000000008 */
[----:B------:R-:W-:Y:S06]  /*0510*/  BAR.SYNC.DEFER_BLOCKING 0x0 ;  /* 0x0000000000007b1d */ /* 0x000fec0000010000 */
[----:B------:R-:W-:Y:S05]  /*0520*/  BRA.U !UP0, `(.L_x_0) ;  /* 0x0000000108f47547 */ /* 0x000fea000b800000 */
[----:B------:R-:W-:Y:S02]  /*0530*/  ISETP.GT.U32.AND P0, PT, R12, 0x3d7, PT ;  /* 0x000003d70c00780c */ /* 0x000fe40003f04070 */
[----:B------:R-:W-:Y:S02]  /*0540*/  CS2R R24, SRZ ;  /* 0x0000000000187805 */ /* 0x000fe4000001ff00 */
[----:B------:R-:W-:Y:S02]  /*0550*/  ISETP.GT.U32.AND P1, PT, R3, 0x3d7, PT ;  /* 0x000003d70300780c */ /* 0x000fe40003f24070 */
[----:B------:R-:W-:Y:S02]  /*0560*/  CS2R R28, SRZ ;  /* 0x00000000001c7805 */ /* 0x000fe4000001ff00 */
[----:B------:R-:W-:Y:S02]  /*0570*/  ISETP.GT.U32.OR P0, PT, R17, 0x3e7, P0 ;  /* 0x000003e71100780c */ /* 0x000fe40000704470 */
[----:B------:R-:W-:-:S11]  /*0580*/  ISETP.GT.OR P1, PT, R18, 0x3e7, P1 ;  /* 0x000003e71200780c */ /* 0x000fd60000f24670 */
[----:B------:R-:W0:Y:S01]  /*0590*/  @!P0 LDC.64 R14, c[0x0][0x380] ;  /* 0x0000e000ff0e8b82 */ /* 0x000e220000000a00 */
[----:B------:R-:W-:Y:S01]  /*05a0*/  @!P0 IADD3 R9, PT, PT, R0, 0x10, RZ ;  /* 0x0000001000098810 */ /* 0x000fe20007ffe0ff */
[----:B------:R-:W2:Y:S04]  /*05b0*/  @!P1 LDG.E.64 R28, desc[UR8][R22.64+0x1f400] ;  /* 0x01f40008161c9981 */ /* 0x000ea8000c1e1b00 */
[----:B0-----:R-:W-:-:S05]  /*05c0*/  @!P0 IMAD.WIDE.U32 R14, R9, 0x8, R14 ;  /* 0x00000008090e8825 */ /* 0x001fca00078e000e */
[----:B------:R-:W3:Y:S04]  /*05d0*/  @!P0 LDG.E.64 R24, desc[UR8][R14.64] ;  /* 0x000000080e188981 */ /* 0x000ee8000c1e1b00 */
[----:B---3--:R-:W-:Y:S04]  /*05e0*/  STS.64 [R7], R24 ;  /* 0x0000001807007388 */ /* 0x008fe80000000a00 */
[----:B--2---:R-:W-:Y:S01]  /*05f0*/  STS.64 [R5], R28 ;  /* 0x0000001c05007388 */ /* 0x004fe20000000a00 */
[----:B------:R-:W-:Y:S06]  /*0600*/  BAR.SYNC.DEFER_BLOCKING 0x0 ;  /* 0x0000000000007b1d */ /* 0x000fec0000010000 */
[----:B------:R-:W-:Y:S04]  /*0610*/  LDS.64 R8, [R6] ;  /* 0x0000000006087984 */ /* 0x000fe80000000a00 */
[----:B------:R-:W0:Y:S04]  /*0620*/  LDS.128 R12, [R16] ;  /* 0x00000000100c7984 */ /* 0x000e280000000c00 */
[----:B------:R-:W1:Y:S04]  /*0630*/  LDS.64 R26, [R6+0x80] ;  /* 0x00008000061a7984 */ /* 0x000e680000000a00 */
[----:B------:R-:W-:Y:S04]  /*0640*/  LDS.64 R24, [R6+0x100] ;  /* 0x0001000006187984 */ /* 0x000fe80000000a00 */
[----:B------:R-:W-:Y:S01]  /*0650*/  LDS.64 R22, [R6+0x180] ;  /* 0x0001800006167984 */ /* 0x000fe20000000a00 */
[----:B0-----:R-:W-:-:S03]  /*0660*/  DFMA R12, R12, R8, R10 ;  /* 0x000000080c0c722b */ /* 0x001fc6000000000a */
[----:B------:R-:W0:Y:S05]  /*0670*/  LDS.128 R8, [R16+0x10] ;  /* 0x0000100010087984 */ /* 0x000e2a0000000c00 */
[----:B-1----:R-:W-:Y:S01]  /*0680*/  DFMA R14, R26, R14, R12 ;  /* 0x0000000e1a0e722b */ /* 0x002fe2000000000c */
[----:B------:R-:W-:Y:S07]  /*0690*/  LDS.64 R26, [R6+0x200] ;  /* 0x00020000061a7984 */ /* 0x000fee0000000a00 */
[----:B0-----:R-:W-:-:S02]  /*06a0*/  DFMA R8, R8, R24, R14 ;  /* 0x000000180808722b */ /* 0x001fc4000000000e */
[----:B------:R-:W0:Y:S04]  /*06b0*/  LDS.128 R12, [R16+0x20] ;  /* 0x00002000100c7984 */ /* 0x000e280000000c00 */
[----:B------:R-:W-:Y:S02]  /*06c0*/  LDS.64 R24, [R6+0x300] ;  /* 0x0003000006187984 */ /* 0x000fe40000000a00 */
[----:B------:R-:W-:Y:S02]  /*06d0*/  DFMA R10, R22, R10, R8 ;  /* 0x0000000a160a722b */ /* 0x000fe40000000008 */
[----:B------:R-:W1:Y:S06]  /*06e0*/  LDS.64 R22, [R6+0x280] ;  /* 0x0002800006167984 */ /* 0x000e6c0000000a00 */
[----:B0-----:R-:W-:-:S02]  /*06f0*/  DFMA R12, R12, R26, R10 ;  /* 0x0000001a0c0c722b */ /* 0x001fc4000000000a */
[----:B------:R-:W0:Y:S04]  /*0700*/  LDS.128 R8, [R16+0x30] ;  /* 0x0000300010087984 */ /* 0x000e280000000c00 */
[----:B------:R-:W-:Y:S02]  /*0710*/  LDS.64 R26, [R6+0x400] ;  /* 0x00040000061a7984 */ /* 0x000fe40000000a00 */
[----:B-1----:R-:W-:Y:S02]  /*0720*/  DFMA R14, R22, R14, R12 ;  /* 0x0000000e160e722b */ /* 0x002fe4000000000c */
        /* <DEDUP_REMOVED lines=13> */
[----:B------:R-:W2:Y:S02]  /*0800*/  LDS.64 R24, [R6+0x680] ;  /* 0x0006800006187984 */ /* 0x000ea40000000a00 */
[----:B-1----:R-:W-:Y:S02]  /*0810*/  DFMA R10, R22, R10, R8 ;  /* 0x0000000a160a722b */ /* 0x002fe40000000008 */
[----:B------:R-:W-:Y:S06]  /*0820*/  LDS.64 R22, [R6+0x700] ;  /* 0x0007000006167984 */ /* 0x000fec0000000a00 */
[----:B0-----:R-:W-:-:S02]  /*0830*/  DFMA R26, R12, R26, R10 ;  /* 0x0000001a0c1a722b */ /* 0x001fc4000000000a */
[----:B------:R-:W0:Y:S04]  /*0840*/  LDS.128 R8, [R16+0x70] ;  /* 0x0000700010087984 */ /* 0x000e280000000c00 */
[----:B------:R-:W1:Y:S02]  /*0850*/  LDS.64 R12, [R6+0x780] ;  /* 0x00078000060c7984 */ /* 0x000e640000000a00 */
[----:B--2---:R-:W-:Y:S01]  /*0860*/  DFMA R14, R24, R14, R26 ;  /* 0x0000000e180e722b */ /* 0x004fe2000000001a */
[----:B------:R-:W-:Y:S01]  /*0870*/  VIADD R2, R2, 0x7d00 ;  /* 0x00007d0002027836 */ /* 0x000fe20000000000 */
[----:B------:R-:W-:Y:S01]  /*0880*/  IADD3 R3, PT, PT, R3, 0x20, RZ ;  /* 0x0000002003037810 */ /* 0x000fe20007ffe0ff */
[----:B------:R-:W-:Y:S02]  /*0890*/  VIADD R4, R4, 0x20 ;  /* 0x0000002004047836 */ /* 0x000fe40000000000 */
[----:B------:R-:W-:Y:S01]  /*08a0*/  VIADD R0, R0, 0x20 ;  /* 0x0000002000007836 */ /* 0x000fe20000000000 */
[----:B------:R-:W-:-:S02]  /*08b0*/  UIADD3 UR4, UPT, UPT, UR4, 0x20, URZ ;  /* 0x0000002004047890 */ /* 0x000fc4000fffe0ff */
[----:B0-----:R-:W-:-:S08]  /*08c0*/  DFMA R8, R8, R22, R14 ;  /* 0x000000160808722b */ /* 0x001fd0000000000e */
[----:B-1----:R-:W-:Y:S01]  /*08d0*/  DFMA R24, R12, R10, R8 ;  /* 0x0000000a0c18722b */ /* 0x002fe20000000008 */
[----:B------:R-:W-:Y:S06]  /*08e0*/  BAR.SYNC.DEFER_BLOCKING 0x0 ;  /* 0x0000000000007b1d */ /* 0x000fec0000010000 */
[----:B------:R-:W-:Y:S05]  /*08f0*/  BRA `(.L_x_1) ;  /* 0xfffffff800247947 */ /* 0x000fea000383ffff */
.L_x_0:
[----:B------:R-:W-:-:S04]  /*0900*/  ISETP.GT.AND P0, PT, R18, 0x3e7, PT ;  /* 0x000003e71200780c */ /* 0x000fc80003f04270 */
[----:B------:R-:W-:-:S13]  /*0910*/  ISETP.GT.U32.OR P0, PT, R17, 0x3e7, P0 ;  /* 0x000003e71100780c */ /* 0x000fda0000704470 */
[----:B------:R-:W-:Y:S05]  /*0920*/  @P0 EXIT ;  /* 0x000000000000094d */ /* 0x000fea0003800000 */
[----:B------:R-:W0:Y:S01]  /*0930*/  LDC.64 R2, c[0x4][0x18] ;  /* 0x01000600ff027b82 */ /* 0x000e220000000a00 */
[----:B------:R-:W-:-:S04]  /*0940*/  IMAD R17, R17, 0x3e8, R18 ;  /* 0x000003e811117824 */ /* 0x000fc800078e0212 */
[----:B0-----:R-:W-:-:S05]  /*0950*/  IMAD.WIDE R2, R17, 0x8, R2 ;  /* 0x0000000811027825 */ /* 0x001fca00078e0202 */
[----:B------:R-:W-:Y:S01]  /*0960*/  STG.E.64 desc[UR8][R2.64], R10 ;  /* 0x0000000a02007986 */ /* 0x000fe2000c101b08 */
[----:B------:R-:W-:Y:S05]  /*0970*/  EXIT ;  /* 0x000000000000794d */ /* 0x000fea0003800000 */
.L_x_2:
[----:B------:R-:W-:-:S00]  /*0980*/  BRA `(.L_x_2) ;  /* 0xfffffffc00fc7947 */ /* 0x000fc0000383ffff */
[----:B------:R-:W-:-:S00]  /*0990*/  NOP ;  /* 0x0000000000007918 */ /* 0x000fc00000000000 */
        /* <DEDUP_REMOVED lines=14> */
.L_x_3:


//--------------------- .nv.shared._Z10matrix_gpuPdS_ --------------------------
	.section	.nv.shared._Z10matrix_gpuPdS_,"aw",@nobits
	.sectionflags	@""
	.align	8
.nv.shared._Z10matrix_gpuPdS_:
	.zero		5120


//--------------------- .nv.shared.reserved.0     --------------------------
	.section	.nv.shared.reserved.0,"aw",@nobits
	.weak		__nv_reservedSMEM_offset_0_alias
	.size		__nv_reservedSMEM_offset_0_alias, 0, 64
	.other		__nv_reservedSMEM_offset_0_alias,@"STO_CUDA_RESERVED_SHARED STV_DEFAULT"
__nv_reservedSMEM_offset_0_alias:
	.zero		0
	.zero		64


//--------------------- .nv.global                --------------------------
	.section	.nv.global,"aw",@nobits
	.align	8
.nv.global:
	.type		result_cpu,@object
	.size		result_cpu,(matrix01 - result_cpu)
	.other		result_cpu,@"STV_DEFAULT STO_CUDA_MANAGED"
result_cpu:
	.zero		8000000
	.type		matrix01,@object
	.size		matrix01,(result_gpu - matrix01)
	.other		matrix01,@"STV_DEFAULT STO_CUDA_MANAGED"
matrix01:
	.zero		8000000
	.type		result_gpu,@object
	.size		result_gpu,(matrix02 - result_gpu)
	.other		result_gpu,@"STV_DEFAULT STO_CUDA_MANAGED"
result_gpu:
	.zero		8000000
	.type		matrix02,@object
	.size		matrix02,(.L_1 - matrix02)
	.other		matrix02,@"STV_DEFAULT STO_CUDA_MANAGED"
matrix02:
	.zero		8000000
.L_1:


//--------------------- .nv.constant0._Z10matrix_gpuPdS_ --------------------------
	.section	.nv.constant0._Z10matrix_gpuPdS_,"a",@progbits
	.sectionflags	@""
	.align	4
.nv.constant0._Z10matrix_gpuPdS_:
	.zero		912


//--------------------- SYMBOLS --------------------------

	.type		.nv.reservedSmem.offset0,@object
	.size		.nv.reservedSmem.offset0,0x4
	.type		.nv.reservedSmem.cap,@object
	.size		.nv.reservedSmem.cap,0x4
